	.headerflags	@"EF_CUDA_TEXMODE_UNIFIED EF_CUDA_64BIT_ADDRESS EF_CUDA_ACCELERATORS EF_CUDA_SM90 EF_CUDA_VIRTUAL_SM(EF_CUDA_SM90)"
	.elftype	@"ET_EXEC"


//--------------------- .nv.info                  --------------------------
	.section	.nv.info,"",@"SHT_CUDA_INFO"
	.align	4


	//----- nvinfo : EIATTR_REGCOUNT
	.align		4
        /*0000*/ 	.byte	0x04, 0x2f
        /*0002*/ 	.short	(.L_3 - .L_2)
	.align		4
.L_2:
        /*0004*/ 	.word	index@(triton_poi_fused__native_batch_norm_legit_no_training_relu_30)
        /*0008*/ 	.word	0x00000020


	//----- nvinfo : EIATTR_MIN_STACK_SIZE
	.align		4
.L_3:
        /*000c*/ 	.byte	0x04, 0x12
        /*000e*/ 	.short	(.L_5 - .L_4)
	.align		4
.L_4:
        /*0010*/ 	.word	index@(triton_poi_fused__native_batch_norm_legit_no_training_relu_30)
        /*0014*/ 	.word	0x00000000


	//----- nvinfo : EIATTR_FRAME_SIZE
	.align		4
.L_5:
        /*0018*/ 	.byte	0x04, 0x11
        /*001a*/ 	.short	(.L_7 - .L_6)
	.align		4
.L_6:
        /*001c*/ 	.word	index@(triton_poi_fused__native_batch_norm_legit_no_training_relu_30)
        /*0020*/ 	.word	0x00000000


	//----- nvinfo : EIATTR_MIN_STACK_SIZE
	.align		4
.L_7:
        /*0024*/ 	.byte	0x04, 0x12
        /*0026*/ 	.short	(.L_9 - .L_8)
	.align		4
.L_8:
        /*0028*/ 	.word	index@(triton_poi_fused__native_batch_norm_legit_no_training_relu_30)
        /*002c*/ 	.word	0x00000000
.L_9:


//--------------------- .nv.info.triton_poi_fused__native_batch_norm_legit_no_training_relu_30 --------------------------
	.section	.nv.info.triton_poi_fused__native_batch_norm_legit_no_training_relu_30,"",@"SHT_CUDA_INFO"
	.sectionflags	@""
	.align	4


	//----- nvinfo : EIATTR_CUDA_API_VERSION
	.align		4
        /*0000*/ 	.byte	0x04, 0x37
        /*0002*/ 	.short	(.L_11 - .L_10)
.L_10:
        /*0004*/ 	.word	0x0000007c


	//----- nvinfo : EIATTR_KPARAM_INFO
	.align		4
.L_11:
        /*0008*/ 	.byte	0x04, 0x17
        /*000a*/ 	.short	(.L_13 - .L_12)
.L_12:
        /*000c*/ 	.word	0x00000000
        /*0010*/ 	.short	0x0007
        /*0012*/ 	.short	0x0034
        /*0014*/ 	.byte	0x00, 0xf0, 0x11, 0x00


	//----- nvinfo : EIATTR_KPARAM_INFO
	.align		4
.L_13:
        /*0018*/ 	.byte	0x04, 0x17
        /*001a*/ 	.short	(.L_15 - .L_14)
.L_14:
        /*001c*/ 	.word	0x00000000
        /*0020*/ 	.short	0x0006
        /*0022*/ 	.short	0x0030
        /*0024*/ 	.byte	0x00, 0xf0, 0x11, 0x00


	//----- nvinfo : EIATTR_KPARAM_INFO
	.align		4
.L_15:
        /*0028*/ 	.byte	0x04, 0x17
        /*002a*/ 	.short	(.L_17 - .L_16)
.L_16:
        /*002c*/ 	.word	0x00000000
        /*0030*/ 	.short	0x0005
        /*0032*/ 	.short	0x0028
        /*0034*/ 	.byte	0x00, 0xf4, 0x21, 0x00


	//----- nvinfo : EIATTR_KPARAM_INFO
	.align		4
.L_17:
        /*0038*/ 	.byte	0x04, 0x17
        /*003a*/ 	.short	(.L_19 - .L_18)
.L_18:
        /*003c*/ 	.word	0x00000000
        /*0040*/ 	.short	0x0004
        /*0042*/ 	.short	0x0020
        /*0044*/ 	.byte	0x00, 0xf4, 0x21, 0x00


	//----- nvinfo : EIATTR_KPARAM_INFO
	.align		4
.L_19:
        /*0048*/ 	.byte	0x04, 0x17
        /*004a*/ 	.short	(.L_21 - .L_20)
.L_20:
        /*004c*/ 	.word	0x00000000
        /*0050*/ 	.short	0x0003
        /*0052*/ 	.short	0x0018
        /*0054*/ 	.byte	0x00, 0xf4, 0x21, 0x00


	//----- nvinfo : EIATTR_KPARAM_INFO
	.align		4
.L_21:
        /*0058*/ 	.byte	0x04, 0x17
        /*005a*/ 	.short	(.L_23 - .L_22)
.L_22:
        /*005c*/ 	.word	0x00000000
        /*0060*/ 	.short	0x0002
        /*0062*/ 	.short	0x0010
        /*0064*/ 	.byte	0x00, 0xf4, 0x21, 0x00


	//----- nvinfo : EIATTR_KPARAM_INFO
	.align		4
.L_23:
        /*0068*/ 	.byte	0x04, 0x17
        /*006a*/ 	.short	(.L_25 - .L_24)
.L_24:
        /*006c*/ 	.word	0x00000000
        /*0070*/ 	.short	0x0001
        /*0072*/ 	.short	0x0008
        /*0074*/ 	.byte	0x00, 0xf4, 0x21, 0x00


	//----- nvinfo : EIATTR_KPARAM_INFO
	.align		4
.L_25:
        /*0078*/ 	.byte	0x04, 0x17
        /*007a*/ 	.short	(.L_27 - .L_26)
.L_26:
        /*007c*/ 	.word	0x00000000
        /*0080*/ 	.short	0x0000
        /*0082*/ 	.short	0x0000
        /*0084*/ 	.byte	0x00, 0xf4, 0x21, 0x00


	//----- nvinfo : EIATTR_SPARSE_MMA_MASK
	.align		4
.L_27:
        /*0088*/ 	.byte	0x03, 0x50
        /*008a*/ 	.short	0x0000


	//----- nvinfo : EIATTR_MAXREG_COUNT
	.align		4
        /*008c*/ 	.byte	0x03, 0x1b
        /*008e*/ 	.short	0x00ff


	//----- nvinfo : EIATTR_EXIT_INSTR_OFFSETS
	.align		4
        /*0090*/ 	.byte	0x04, 0x1c
        /*0092*/ 	.short	(.L_29 - .L_28)


	//   ....[0]....
.L_28:
        /*0094*/ 	.word	0x00000b80


	//   ....[1]....
        /*0098*/ 	.word	0x00000c00


	//----- nvinfo : EIATTR_REQNTID
	.align		4
.L_29:
        /*009c*/ 	.byte	0x04, 0x10
        /*009e*/ 	.short	(.L_31 - .L_30)
.L_30:
        /*00a0*/ 	.word	0x00000080
        /*00a4*/ 	.word	0x00000001
        /*00a8*/ 	.word	0x00000001


	//----- nvinfo : EIATTR_CBANK_PARAM_SIZE
	.align		4
.L_31:
        /*00ac*/ 	.byte	0x03, 0x19
        /*00ae*/ 	.short	0x0038


	//----- nvinfo : EIATTR_PARAM_CBANK
	.align		4
        /*00b0*/ 	.byte	0x04, 0x0a
        /*00b2*/ 	.short	(.L_33 - .L_32)
	.align		4
.L_32:
        /*00b4*/ 	.word	index@(.nv.constant0.triton_poi_fused__native_batch_norm_legit_no_training_relu_30)
        /*00b8*/ 	.short	0x0210
        /*00ba*/ 	.short	0x0038


	//----- nvinfo : EIATTR_SW_WAR
	.align		4
.L_33:
        /*00bc*/ 	.byte	0x04, 0x36
        /*00be*/ 	.short	(.L_35 - .L_34)
.L_34:
        /*00c0*/ 	.word	0x00000008
.L_35:


//--------------------- .nv.callgraph             --------------------------
	.section	.nv.callgraph,"",@"SHT_CUDA_CALLGRAPH"
	.align	4
	.sectionentsize	8
	.align		4
        /*0000*/ 	.word	0x00000000
	.align		4
        /*0004*/ 	.word	0xffffffff
	.align		4
        /*0008*/ 	.word	0x00000000
	.align		4
        /*000c*/ 	.word	0xfffffffe
	.align		4
        /*0010*/ 	.word	0x00000000
	.align		4
        /*0014*/ 	.word	0xfffffffd
	.align		4
        /*0018*/ 	.word	0x00000000
	.align		4
        /*001c*/ 	.word	0xfffffffc


//--------------------- .nv.constant4             --------------------------
	.section	.nv.constant4,"a",@progbits
	.align	8
	.align		8
.nv.constant4:
        /*0000*/ 	.dword	_$_str
	.align		8
        /*0008*/ 	.dword	_$_str_$_2


//--------------------- .text.triton_poi_fused__native_batch_norm_legit_no_training_relu_30 --------------------------
	.section	.text.triton_poi_fused__native_batch_norm_legit_no_training_relu_30,"ax",@progbits
	.sectionflags	@"SHF_BARRIERS=1"
	.align	128
        .global         triton_poi_fused__native_batch_norm_legit_no_training_relu_30
        .type           triton_poi_fused__native_batch_norm_legit_no_training_relu_30,@function
        .size           triton_poi_fused__native_batch_norm_legit_no_training_relu_30,(.L_x_1 - triton_poi_fused__native_batch_norm_legit_no_training_relu_30)
        .other          triton_poi_fused__native_batch_norm_legit_no_training_relu_30,@"STO_CUDA_ENTRY STV_DEFAULT"
triton_poi_fused__native_batch_norm_legit_no_training_relu_30:
.text.triton_poi_fused__native_batch_norm_legit_no_training_relu_30:
[----:B------:R-:W0:Y:S01]  /*0000*/  LDC R1, c[0x0][0x28] ;  /* 0x00000a00ff017b82 */ /* 0x000e220000000800 */
[----:B------:R-:W1:Y:S07]  /*0010*/  S2R R3, SR_CTAID.Y ;  /* 0x0000000000037919 */ /* 0x000e6e0000002600 */
[----:B------:R-:W2:Y:S01]  /*0020*/  LDC.64 R8, c[0x0][0x220] ;  /* 0x00008800ff087b82 */ /* 0x000ea20000000a00 */
[----:B------:R-:W-:Y:S01]  /*0030*/  CS2R R6, SRZ ;  /* 0x0000000000067805 */ /* 0x000fe2000001ff00 */
[----:B------:R-:W-:Y:S01]  /*0040*/  ULDC.64 UR6, c[0x0][0x208] ;  /* 0x0000820000067ab9 */ /* 0x000fe20000000a00 */
[----:B------:R-:W3:Y:S01]  /*0050*/  S2R R10, SR_TID.X ;  /* 0x00000000000a7919 */ /* 0x000ee20000002100 */
[----:B------:R-:W4:Y:S04]  /*0060*/  S2R R21, SR_CTAID.X ;  /* 0x0000000000157919 */ /* 0x000f280000002500 */
[----:B------:R-:W5:Y:S08]  /*0070*/  LDC.64 R24, c[0x0][0x210] ;  /* 0x00008400ff187b82 */ /* 0x000f700000000a00 */
[----:B------:R-:W4:Y:S01]  /*0080*/  LDC.64 R26, c[0x0][0x218] ;  /* 0x00008600ff1a7b82 */ /* 0x000f220000000a00 */
[----:B-1----:R-:W-:-:S02]  /*0090*/  IMAD.SHL.U32 R3, R3, 0x20, RZ ;  /* 0x0000002003037824 */ /* 0x002fc400078e00ff */
[----:B---3--:R-:W-:-:S05]  /*00a0*/  IMAD.SHL.U32 R0, R10, 0x4, RZ ;  /* 0x000000040a007824 */ /* 0x008fca00078e00ff */
[----:B------:R-:W-:-:S04]  /*00b0*/  LOP3.LUT R20, R3, 0x1c, R0, 0xf8, !PT ;  /* 0x0000001c03147812 */ /* 0x000fc800078ef800 */
[C---:B------:R-:W-:Y:S01]  /*00c0*/  ISETP.GE.AND P0, PT, R20.reuse, 0x340, PT ;  /* 0x000003401400780c */ /* 0x040fe20003f06270 */
[----:B------:R-:W-:-:S05]  /*00d0*/  IMAD.HI R2, R20, 0x4ec4ec4f, RZ ;  /* 0x4ec4ec4f14027827 */ /* 0x000fca00078e02ff */
[----:B------:R-:W-:-:S04]  /*00e0*/  SHF.R.U32.HI R5, RZ, 0x1f, R2 ;  /* 0x0000001fff057819 */ /* 0x000fc80000011602 */
[----:B------:R-:W-:Y:S02]  /*00f0*/  LEA.HI.SX32 R13, R2, R5, 0x1a ;  /* 0x00000005020d7211 */ /* 0x000fe400078fd2ff */
[----:B------:R-:W-:-:S03]  /*0100*/  CS2R R4, SRZ ;  /* 0x0000000000047805 */ /* 0x000fc6000001ff00 */
[----:B------:R-:W-:-:S04]  /*0110*/  IMAD R20, R13, -0xd0, R20 ;  /* 0xffffff300d147824 */ /* 0x000fc800078e0214 */
[----:B--2---:R-:W-:-:S05]  /*0120*/  IMAD.WIDE R8, R20, 0x4, R8 ;  /* 0x0000000414087825 */ /* 0x004fca00078e0208 */
[----:B------:R1:W2:Y:S01]  /*0130*/  @!P0 LDG.E.EL.128 R4, desc[UR6][R8.64] ;  /* 0x0000000608048981 */ /* 0x0002a2000c2e1d00 */
[----:B------:R-:W-:Y:S01]  /*0140*/  SHF.R.U32.HI R2, RZ, 0x3, R10 ;  /* 0x00000003ff027819 */ /* 0x000fe2000001160a */
[----:B----4-:R-:W-:Y:S01]  /*0150*/  IMAD.SHL.U32 R21, R21, 0x20, RZ ;  /* 0x0000002015157824 */ /* 0x010fe200078e00ff */
[----:B------:R-:W-:Y:S01]  /*0160*/  CS2R R14, SRZ ;  /* 0x00000000000e7805 */ /* 0x000fe2000001ff00 */
[----:B------:R-:W-:Y:S01]  /*0170*/  IMAD R13, R13, 0x3400, R20 ;  /* 0x000034000d0d7824 */ /* 0x000fe200078e0214 */
[----:B------:R-:W-:Y:S02]  /*0180*/  SGXT.U32 R2, R2, 0x4 ;  /* 0x000000040202781a */ /* 0x000fe40000000000 */
[----:B------:R-:W-:Y:S01]  /*0190*/  CS2R R18, SRZ ;  /* 0x0000000000127805 */ /* 0x000fe2000001ff00 */
[----:B0-----:R-:W-:Y:S01]  /*01a0*/  IMAD.WIDE R26, R20, 0x4, R26 ;  /* 0x00000004141a7825 */ /* 0x001fe200078e021a */
[----:B------:R-:W-:Y:S02]  /*01b0*/  LOP3.LUT R10, R21, R2, RZ, 0xfc, !PT ;  /* 0x00000002150a7212 */ /* 0x000fe400078efcff */
[----:B-1----:R-:W-:-:S02]  /*01c0*/  CS2R R8, SRZ ;  /* 0x0000000000087805 */ /* 0x002fc4000001ff00 */
[----:B------:R-:W-:Y:S02]  /*01d0*/  LOP3.LUT R11, R21, 0x10, R2, 0xfe, !PT ;  /* 0x00000010150b7812 */ /* 0x000fe400078efe02 */
[C---:B------:R-:W-:Y:S01]  /*01e0*/  ISETP.LT.AND P1, PT, R10.reuse, 0x40, !P0 ;  /* 0x000000400a00780c */ /* 0x040fe20004721270 */
[--C-:B------:R-:W-:Y:S01]  /*01f0*/  IMAD R23, R10, 0xd0, R13.reuse ;  /* 0x000000d00a177824 */ /* 0x100fe200078e020d */
[C---:B------:R-:W-:Y:S01]  /*0200*/  ISETP.LT.AND P2, PT, R11.reuse, 0x40, !P0 ;  /* 0x000000400b00780c */ /* 0x040fe20004741270 */
[----:B------:R-:W-:Y:S01]  /*0210*/  IMAD R17, R11, 0xd0, R13 ;  /* 0x000000d00b117824 */ /* 0x000fe200078e020d */
[----:B------:R-:W-:Y:S01]  /*0220*/  CS2R R10, SRZ ;  /* 0x00000000000a7805 */ /* 0x000fe2000001ff00 */
[----:B-----5:R-:W-:Y:S01]  /*0230*/  IMAD.WIDE R22, R23, 0x4, R24 ;  /* 0x0000000417167825 */ /* 0x020fe200078e0218 */
[----:B------:R-:W-:-:S03]  /*0240*/  CS2R R12, SRZ ;  /* 0x00000000000c7805 */ /* 0x000fc6000001ff00 */
[----:B------:R-:W-:Y:S01]  /*0250*/  IMAD.WIDE R24, R17, 0x4, R24 ;  /* 0x0000000411187825 */ /* 0x000fe200078e0218 */
[----:B------:R-:W-:Y:S02]  /*0260*/  CS2R R16, SRZ ;  /* 0x0000000000107805 */ /* 0x000fe4000001ff00 */
[----:B------:R0:W3:Y:S04]  /*0270*/  @!P0 LDG.E.EL.128 R12, desc[UR6][R26.64] ;  /* 0x000000061a0c8981 */ /* 0x0000e8000c2e1d00 */
[----:B------:R1:W3:Y:S04]  /*0280*/  @P1 LDG.E.EL.128 R8, desc[UR6][R22.64] ;  /* 0x0000000616081981 */ /* 0x0002e8000c2e1d00 */
[----:B------:R4:W5:Y:S01]  /*0290*/  @P2 LDG.E.EL.128 R16, desc[UR6][R24.64] ;  /* 0x0000000618102981 */ /* 0x000962000c2e1d00 */
[----:B0-----:R-:W0:Y:S01]  /*02a0*/  LDC.64 R26, c[0x0][0x228] ;  /* 0x00008a00ff1a7b82 */ /* 0x001e220000000a00 */
[----:B--2---:R-:W-:-:S04]  /*02b0*/  FADD R4, R4, 9.9999997473787516356e-06 ;  /* 0x3727c5ac04047421 */ /* 0x004fc80000000000 */
[----:B------:R-:W2:Y:S01]  /*02c0*/  MUFU.SQRT R28, R4 ;  /* 0x00000004001c7308 */ /* 0x000ea20000002000 */
[----:B-1----:R-:W-:Y:S01]  /*02d0*/  FADD R23, R7, 9.9999997473787516356e-06 ;  /* 0x3727c5ac07177421 */ /* 0x002fe20000000000 */
[----:B------:R-:W-:Y:S01]  /*02e0*/  FADD R6, R6, 9.9999997473787516356e-06 ;  /* 0x3727c5ac06067421 */ /* 0x000fe20000000000 */
[----:B------:R-:W-:-:S05]  /*02f0*/  FADD R5, R5, 9.9999997473787516356e-06 ;  /* 0x3727c5ac05057421 */ /* 0x000fca0000000000 */
[----:B----4-:R-:W1:Y:S01]  /*0300*/  MUFU.SQRT R24, R6 ;  /* 0x0000000600187308 */ /* 0x010e620000002000 */
[----:B--2---:R-:W-:-:S07]  /*0310*/  FSETP.GT.AND P6, PT, R28, 8.50705917302346158658e+37, PT ;  /* 0x7e8000001c00780b */ /* 0x004fce0003fc4000 */
[----:B------:R-:W2:Y:S01]  /*0320*/  MUFU.SQRT R23, R23 ;  /* 0x0000001700177308 */ /* 0x000ea20000002000 */
[----:B------:R-:W-:Y:S01]  /*0330*/  FSETP.GEU.AND P1, PT, R28, 1.175494350822287508e-38, PT ;  /* 0x008000001c00780b */ /* 0x000fe20003f2e000 */
[----:B------:R-:W-:-:S06]  /*0340*/  IMAD.MOV.U32 R7, RZ, RZ, 0x3e800000 ;  /* 0x3e800000ff077424 */ /* 0x000fcc00078e00ff */
[----:B------:R4:W0:Y:S01]  /*0350*/  MUFU.SQRT R29, R5 ;  /* 0x00000005001d7308 */ /* 0x0008220000002000 */
[----:B-1----:R-:W-:Y:S01]  /*0360*/  FSETP.GT.AND P4, PT, R24, 8.50705917302346158658e+37, PT ;  /* 0x7e8000001800780b */ /* 0x002fe20003f84000 */
[----:B------:R-:W-:Y:S01]  /*0370*/  @P6 FMUL R28, R28, 0.25 ;  /* 0x3e8000001c1c6820 */ /* 0x000fe20000400000 */
[----:B----4-:R-:W-:Y:S02]  /*0380*/  FSEL R5, R7, 1, P6 ;  /* 0x3f80000007057808 */ /* 0x010fe40003000000 */
[----:B--2---:R-:W-:Y:S01]  /*0390*/  FSETP.GT.AND P6, PT, R23, 8.50705917302346158658e+37, PT ;  /* 0x7e8000001700780b */ /* 0x004fe20003fc4000 */
[----:B------:R-:W-:Y:S01]  /*03a0*/  @!P1 FMUL R28, R28, 16777216 ;  /* 0x4b8000001c1c9820 */ /* 0x000fe20000400000 */
[----:B------:R-:W-:Y:S01]  /*03b0*/  FSETP.GEU.AND P5, PT, R24, 1.175494350822287508e-38, PT ;  /* 0x008000001800780b */ /* 0x000fe20003fae000 */
[----:B------:R-:W-:Y:S01]  /*03c0*/  @!P1 FMUL R5, R5, 16777216 ;  /* 0x4b80000005059820 */ /* 0x000fe20000400000 */
[----:B0-----:R-:W-:Y:S02]  /*03d0*/  FSETP.GT.AND P2, PT, R29, 8.50705917302346158658e+37, PT ;  /* 0x7e8000001d00780b */ /* 0x001fe40003f44000 */
[----:B------:R-:W-:-:S02]  /*03e0*/  FSETP.GEU.AND P1, PT, R23, 1.175494350822287508e-38, PT ;  /* 0x008000001700780b */ /* 0x000fc40003f2e000 */
[----:B------:R-:W-:Y:S01]  /*03f0*/  FSETP.GEU.AND P3, PT, R29, 1.175494350822287508e-38, PT ;  /* 0x008000001d00780b */ /* 0x000fe20003f6e000 */
[C---:B---3--:R-:W-:Y:S01]  /*0400*/  FADD R22, -R12.reuse, R8 ;  /* 0x000000080c167221 */ /* 0x048fe20000000100 */
[----:B-----5:R-:W-:Y:S01]  /*0410*/  FADD R16, -R12, R16 ;  /* 0x000000100c107221 */ /* 0x020fe20000000100 */
[----:B------:R-:W-:Y:S01]  /*0420*/  @P4 FMUL R24, R24, 0.25 ;  /* 0x3e80000018184820 */ /* 0x000fe20000400000 */
[----:B------:R-:W-:Y:S01]  /*0430*/  FADD R12, -R13, R9 ;  /* 0x000000090d0c7221 */ /* 0x000fe20000000100 */
[----:B------:R-:W-:Y:S01]  /*0440*/  @P6 FMUL R23, R23, 0.25 ;  /* 0x3e80000017176820 */ /* 0x000fe20000400000 */
[----:B------:R-:W0:Y:S01]  /*0450*/  LDC.64 R8, c[0x0][0x230] ;  /* 0x00008c00ff087b82 */ /* 0x000e220000000a00 */
[----:B------:R-:W-:Y:S02]  /*0460*/  @!P5 FMUL R24, R24, 16777216 ;  /* 0x4b8000001818d820 */ /* 0x000fe40000400000 */
[----:B------:R-:W-:Y:S02]  /*0470*/  @P2 FMUL R29, R29, 0.25 ;  /* 0x3e8000001d1d2820 */ /* 0x000fe40000400000 */
[----:B------:R-:W-:-:S02]  /*0480*/  @!P1 FMUL R23, R23, 16777216 ;  /* 0x4b80000017179820 */ /* 0x000fc40000400000 */
[----:B------:R-:W-:Y:S01]  /*0490*/  @!P3 FMUL R29, R29, 16777216 ;  /* 0x4b8000001d1db820 */ /* 0x000fe20000400000 */
[----:B------:R-:W1:Y:S01]  /*04a0*/  MUFU.RCP R6, R28 ;  /* 0x0000001c00067308 */ /* 0x000e620000001000 */
[----:B------:R-:W-:Y:S01]  /*04b0*/  FADD R17, -R13, R17 ;  /* 0x000000110d117221 */ /* 0x000fe20000000100 */
[C---:B------:R-:W-:Y:S01]  /*04c0*/  FADD R13, -R14.reuse, R10 ;  /* 0x0000000a0e0d7221 */ /* 0x040fe20000000100 */
[----:B------:R-:W-:-:S05]  /*04d0*/  FADD R18, -R14, R18 ;  /* 0x000000120e127221 */ /* 0x000fca0000000100 */
[----:B------:R2:W3:Y:S01]  /*04e0*/  MUFU.RCP R4, R29 ;  /* 0x0000001d00047308 */ /* 0x0004e20000001000 */
[----:B------:R-:W-:Y:S01]  /*04f0*/  FADD R14, -R15, R11 ;  /* 0x0000000b0f0e7221 */ /* 0x000fe20000000100 */
[----:B------:R-:W-:-:S06]  /*0500*/  FSEL R25, R7, 1, P2 ;  /* 0x3f80000007197808 */ /* 0x000fcc0001000000 */
[----:B------:R-:W4:Y:S01]  /*0510*/  MUFU.RCP R24, R24 ;  /* 0x0000001800187308 */ /* 0x000f220000001000 */
[----:B------:R-:W-:-:S07]  /*0520*/  FSEL R11, R7, 1, P4 ;  /* 0x3f800000070b7808 */ /* 0x000fce0002000000 */
[----:B------:R-:W5:Y:S01]  /*0530*/  MUFU.RCP R23, R23 ;  /* 0x0000001700177308 */ /* 0x000f620000001000 */
[----:B------:R-:W-:Y:S01]  /*0540*/  FSEL R10, R7, 1, P6 ;  /* 0x3f800000070a7808 */ /* 0x000fe20003000000 */
[----:B------:R-:W-:Y:S01]  /*0550*/  @!P3 FMUL R25, R25, 16777216 ;  /* 0x4b8000001919b820 */ /* 0x000fe20000400000 */
[----:B------:R-:W-:-:S03]  /*0560*/  @!P5 FMUL R11, R11, 16777216 ;  /* 0x4b8000000b0bd820 */ /* 0x000fc60000400000 */
[----:B------:R-:W-:Y:S01]  /*0570*/  @!P1 FMUL R10, R10, 16777216 ;  /* 0x4b8000000a0a9820 */ /* 0x000fe20000400000 */
[----:B------:R-:W-:Y:S01]  /*0580*/  FADD R19, -R15, R19 ;  /* 0x000000130f137221 */ /* 0x000fe20000000100 */
[----:B--2---:R-:W-:-:S04]  /*0590*/  IMAD.WIDE R28, R20, 0x4, R26 ;  /* 0x00000004141c7825 */ /* 0x004fc800078e021a */
[----:B-1----:R-:W-:Y:S01]  /*05a0*/  FMUL R15, R6, R5 ;  /* 0x00000005060f7220 */ /* 0x002fe20000400000 */
[----:B---3--:R-:W-:Y:S01]  /*05b0*/  FMUL R25, R4, R25 ;  /* 0x0000001904197220 */ /* 0x008fe20000400000 */
[----:B----4-:R-:W-:Y:S01]  /*05c0*/  FMUL R24, R24, R11 ;  /* 0x0000000b18187220 */ /* 0x010fe20000400000 */
[----:B0-----:R-:W-:Y:S01]  /*05d0*/  IMAD.WIDE R26, R20, 0x4, R8 ;  /* 0x00000004141a7825 */ /* 0x001fe200078e0208 */
[----:B------:R-:W-:Y:S02]  /*05e0*/  CS2R R4, SRZ ;  /* 0x0000000000047805 */ /* 0x000fe4000001ff00 */
[----:B------:R-:W-:Y:S01]  /*05f0*/  CS2R R6, SRZ ;  /* 0x0000000000067805 */ /* 0x000fe2000001ff00 */
[----:B-----5:R-:W-:Y:S01]  /*0600*/  FMUL R23, R23, R10 ;  /* 0x0000000a17177220 */ /* 0x020fe20000400000 */
[----:B------:R-:W-:Y:S02]  /*0610*/  CS2R R8, SRZ ;  /* 0x0000000000087805 */ /* 0x000fe4000001ff00 */
[----:B------:R-:W-:-:S02]  /*0620*/  CS2R R10, SRZ ;  /* 0x00000000000a7805 */ /* 0x000fc4000001ff00 */
[----:B------:R-:W2:Y:S04]  /*0630*/  @!P0 LDG.E.EL.128 R4, desc[UR6][R28.64] ;  /* 0x000000061c048981 */ /* 0x000ea8000c2e1d00 */
[----:B------:R0:W2:Y:S01]  /*0640*/  @!P0 LDG.E.EL.128 R8, desc[UR6][R26.64] ;  /* 0x000000061a088981 */ /* 0x0000a2000c2e1d00 */
[----:B------:R-:W1:Y:S01]  /*0650*/  S2R R20, SR_TID.X ;  /* 0x0000000000147919 */ /* 0x000e620000002100 */
[----:B------:R-:W3:Y:S01]  /*0660*/  S2UR UR5, SR_CgaCtaId ;  /* 0x00000000000579c3 */ /* 0x000ee20000008800 */
[C---:B------:R-:W-:Y:S01]  /*0670*/  FMUL R17, R25.reuse, R17 ;  /* 0x0000001119117220 */ /* 0x040fe20000400000 */
[----:B------:R-:W-:Y:S01]  /*0680*/  FMUL R12, R25, R12 ;  /* 0x0000000c190c7220 */ /* 0x000fe20000400000 */
[C---:B------:R-:W-:Y:S01]  /*0690*/  FMUL R25, R15.reuse, R16 ;  /* 0x000000100f197220 */ /* 0x040fe20000400000 */
[----:B------:R-:W-:Y:S01]  /*06a0*/  FMUL R15, R15, R22 ;  /* 0x000000160f0f7220 */ /* 0x000fe20000400000 */
[----:B------:R-:W-:Y:S01]  /*06b0*/  UMOV UR4, 0x400 ;  /* 0x0000040000047882 */ /* 0x000fe20000000000 */
[C---:B------:R-:W-:Y:S01]  /*06c0*/  FMUL R13, R24.reuse, R13 ;  /* 0x0000000d180d7220 */ /* 0x040fe20000400000 */
[C---:B------:R-:W-:Y:S01]  /*06d0*/  FMUL R14, R23.reuse, R14 ;  /* 0x0000000e170e7220 */ /* 0x040fe20000400000 */
[----:B0-----:R-:W-:Y:S01]  /*06e0*/  FMUL R27, R24, R18 ;  /* 0x00000012181b7220 */ /* 0x001fe20000400000 */
[----:B------:R-:W-:Y:S01]  /*06f0*/  FMUL R18, R23, R19 ;  /* 0x0000001317127220 */ /* 0x000fe20000400000 */
[----:B---3--:R-:W-:Y:S01]  /*0700*/  UPRMT UR4, UR5, 0x654, UR4 ;  /* 0x0000065405047896 */ /* 0x008fe20008000004 */
[----:B-1----:R-:W-:-:S05]  /*0710*/  IMAD.SHL.U32 R29, R20, 0x80, RZ ;  /* 0x00000080141d7824 */ /* 0x002fca00078e00ff */
[----:B------:R-:W-:-:S04]  /*0720*/  LOP3.LUT R29, R29, 0x380, RZ, 0xc0, !PT ;  /* 0x000003801d1d7812 */ /* 0x000fc800078ec0ff */
[C---:B------:R-:W-:Y:S02]  /*0730*/  LEA.HI R16, R29.reuse, UR4, RZ, 0x1d ;  /* 0x000000041d107c11 */ /* 0x040fe4000f8fe8ff */
[C---:B------:R-:W-:Y:S02]  /*0740*/  LOP3.LUT R22, R29.reuse, 0x40, RZ, 0xfc, !PT ;  /* 0x000000401d167812 */ /* 0x040fe400078efcff */
[----:B------:R-:W-:Y:S02]  /*0750*/  LOP3.LUT R26, R29, 0x60, RZ, 0xfc, !PT ;  /* 0x000000601d1a7812 */ /* 0x000fe400078efcff */
[----:B------:R-:W-:Y:S02]  /*0760*/  LEA.HI R22, R22, UR4, RZ, 0x1d ;  /* 0x0000000416167c11 */ /* 0x000fe4000f8fe8ff */
[----:B------:R-:W-:Y:S02]  /*0770*/  LEA.HI R26, R26, UR4, RZ, 0x1d ;  /* 0x000000041a1a7c11 */ /* 0x000fe4000f8fe8ff */
[----:B------:R-:W-:-:S04]  /*0780*/  SHF.R.U32.HI R20, RZ, 0x1, R20 ;  /* 0x00000001ff147819 */ /* 0x000fc80000011614 */
[----:B------:R-:W-:-:S05]  /*0790*/  LOP3.LUT R20, R20, 0x3c, RZ, 0xc0, !PT ;  /* 0x0000003c14147812 */ /* 0x000fca00078ec0ff */
[----:B------:R-:W-:Y:S02]  /*07a0*/  VIADD R20, R20, UR4 ;  /* 0x0000000414147c36 */ /* 0x000fe40008000000 */
[-CC-:B--2---:R-:W-:Y:S01]  /*07b0*/  FFMA R15, R15, R4.reuse, R8.reuse ;  /* 0x000000040f0f7223 */ /* 0x184fe20000000008 */
[----:B------:R-:W-:Y:S01]  /*07c0*/  FFMA R4, R25, R4, R8 ;  /* 0x0000000419047223 */ /* 0x000fe20000000008 */
[----:B------:R-:W-:Y:S01]  /*07d0*/  FFMA R12, R12, R5, R9 ;  /* 0x000000050c0c7223 */ /* 0x000fe20000000009 */
[----:B------:R-:W-:Y:S01]  /*07e0*/  LOP3.LUT R8, R29, 0x20, RZ, 0xfc, !PT ;  /* 0x000000201d087812 */ /* 0x000fe200078efcff */
[--C-:B------:R-:W-:Y:S01]  /*07f0*/  FFMA R13, R13, R6, R10.reuse ;  /* 0x000000060d0d7223 */ /* 0x100fe2000000000a */
[----:B------:R-:W-:Y:S01]  /*0800*/  LOP3.LUT R25, R29, R2, RZ, 0xfc, !PT ;  /* 0x000000021d197212 */ /* 0x000fe200078efcff */
[----:B------:R-:W-:Y:S01]  /*0810*/  FFMA R14, R14, R7, R11 ;  /* 0x000000070e0e7223 */ /* 0x000fe2000000000b */
[----:B------:R-:W-:Y:S01]  /*0820*/  FSETP.GEU.AND P3, PT, R15, RZ, PT ;  /* 0x000000ff0f00720b */ /* 0x000fe20003f6e000 */
[----:B------:R-:W-:Y:S01]  /*0830*/  FFMA R17, R17, R5, R9 ;  /* 0x0000000511117223 */ /* 0x000fe20000000009 */
[----:B------:R-:W-:Y:S01]  /*0840*/  LEA.HI R8, R8, UR4, RZ, 0x1d ;  /* 0x0000000408087c11 */ /* 0x000fe2000f8fe8ff */
[----:B------:R-:W-:Y:S01]  /*0850*/  FFMA R27, R27, R6, R10 ;  /* 0x000000061b1b7223 */ /* 0x000fe2000000000a */
[----:B------:R-:W-:Y:S01]  /*0860*/  FSETP.GEU.AND P2, PT, R12, RZ, PT ;  /* 0x000000ff0c00720b */ /* 0x000fe20003f4e000 */
[----:B------:R-:W-:Y:S01]  /*0870*/  IMAD R16, R25, 0x4, R16 ;  /* 0x0000000419107824 */ /* 0x000fe200078e0210 */
[----:B------:R-:W-:Y:S01]  /*0880*/  FSETP.GEU.AND P1, PT, R13, RZ, PT ;  /* 0x000000ff0d00720b */ /* 0x000fe20003f2e000 */
[----:B------:R-:W-:Y:S01]  /*0890*/  FFMA R18, R18, R7, R11 ;  /* 0x0000000712127223 */ /* 0x000fe2000000000b */
[----:B------:R-:W-:-:S02]  /*08a0*/  FSETP.GEU.AND P0, PT, R14, RZ, PT ;  /* 0x000000ff0e00720b */ /* 0x000fc40003f0e000 */
[----:B------:R-:W-:Y:S01]  /*08b0*/  FSEL R15, R15, RZ, P3 ;  /* 0x000000ff0f0f7208 */ /* 0x000fe20001800000 */
[----:B------:R-:W-:Y:S01]  /*08c0*/  IMAD R8, R25, 0x4, R8 ;  /* 0x0000000419087824 */ /* 0x000fe200078e0208 */
[----:B------:R-:W-:Y:S01]  /*08d0*/  FSEL R5, R12, RZ, P2 ;  /* 0x000000ff0c057208 */ /* 0x000fe20001000000 */
[----:B------:R-:W0:Y:S01]  /*08e0*/  LDC.64 R10, c[0x0][0x238] ;  /* 0x00008e00ff0a7b82 */ /* 0x000e220000000a00 */
[----:B------:R-:W-:Y:S02]  /*08f0*/  FSETP.GEU.AND P3, PT, R4, RZ, PT ;  /* 0x000000ff0400720b */ /* 0x000fe40003f6e000 */
[----:B------:R-:W-:Y:S02]  /*0900*/  FSEL R13, R13, RZ, P1 ;  /* 0x000000ff0d0d7208 */ /* 0x000fe40000800000 */
[----:B------:R-:W-:Y:S01]  /*0910*/  FSETP.GEU.AND P2, PT, R17, RZ, PT ;  /* 0x000000ff1100720b */ /* 0x000fe20003f4e000 */
[----:B------:R1:W-:Y:S01]  /*0920*/  STS [R16], R15 ;  /* 0x0000000f10007388 */ /* 0x0003e20000000800 */
[C---:B------:R-:W-:Y:S01]  /*0930*/  LEA R22, R25.reuse, R22, 0x2 ;  /* 0x0000001619167211 */ /* 0x040fe200078e10ff */
[----:B------:R-:W-:Y:S01]  /*0940*/  IMAD R25, R25, 0x4, R26 ;  /* 0x0000000419197824 */ /* 0x000fe200078e021a */
[----:B------:R-:W-:-:S02]  /*0950*/  FSEL R14, R14, RZ, P0 ;  /* 0x000000ff0e0e7208 */ /* 0x000fc40000000000 */
[----:B------:R-:W-:Y:S02]  /*0960*/  FSETP.GEU.AND P1, PT, R27, RZ, PT ;  /* 0x000000ff1b00720b */ /* 0x000fe40003f2e000 */
[----:B------:R-:W-:Y:S01]  /*0970*/  FSETP.GEU.AND P0, PT, R18, RZ, PT ;  /* 0x000000ff1200720b */ /* 0x000fe20003f0e000 */
[----:B------:R-:W-:Y:S01]  /*0980*/  STS [R8+0x80], R5 ;  /* 0x0000800508007388 */ /* 0x000fe20000000800 */
[----:B------:R-:W-:Y:S02]  /*0990*/  FSEL R17, R17, RZ, P2 ;  /* 0x000000ff11117208 */ /* 0x000fe40001000000 */
[----:B-1----:R-:W-:Y:S01]  /*09a0*/  FSEL R15, R4, RZ, P3 ;  /* 0x000000ff040f7208 */ /* 0x002fe20001800000 */
[----:B------:R-:W-:Y:S01]  /*09b0*/  STS [R22+0x100], R13 ;  /* 0x0001000d16007388 */ /* 0x000fe20000000800 */
[----:B------:R-:W-:Y:S02]  /*09c0*/  FSEL R27, R27, RZ, P1 ;  /* 0x000000ff1b1b7208 */ /* 0x000fe40000800000 */
[----:B------:R-:W-:Y:S01]  /*09d0*/  FSEL R18, R18, RZ, P0 ;  /* 0x000000ff12127208 */ /* 0x000fe20000000000 */
[----:B------:R-:W-:Y:S04]  /*09e0*/  STS [R25+0x180], R14 ;  /* 0x0001800e19007388 */ /* 0x000fe80000000800 */
[----:B------:R1:W-:Y:S04]  /*09f0*/  STS [R16+0x40], R15 ;  /* 0x0000400f10007388 */ /* 0x0003e80000000800 */
[----:B------:R2:W-:Y:S04]  /*0a00*/  STS [R8+0xc0], R17 ;  /* 0x0000c01108007388 */ /* 0x0005e80000000800 */
[----:B------:R-:W-:Y:S04]  /*0a10*/  STS [R22+0x140], R27 ;  /* 0x0001401b16007388 */ /* 0x000fe80000000800 */
[----:B------:R-:W-:Y:S01]  /*0a20*/  STS [R25+0x1c0], R18 ;  /* 0x0001c01219007388 */ /* 0x000fe20000000800 */
[----:B------:R-:W-:-:S05]  /*0a30*/  LOP3.LUT R9, R0, 0x1fc, RZ, 0xc0, !PT ;  /* 0x000001fc00097812 */ /* 0x000fca00078ec0ff */
[----:B------:R-:W-:Y:S01]  /*0a40*/  IMAD R20, R9, 0x4, R20 ;  /* 0x0000000409147824 */ /* 0x000fe200078e0214 */
[----:B------:R-:W-:Y:S01]  /*0a50*/  BAR.SYNC.DEFER_BLOCKING 0x0 ;  /* 0x0000000000007b1d */ /* 0x000fe20000010000 */
[----:B------:R-:W-:-:S05]  /*0a60*/  LOP3.LUT R0, R21, 0x1c, R0, 0xf8, !PT ;  /* 0x0000001c15007812 */ /* 0x000fca00078ef800 */
[----:B------:R-:W-:Y:S04]  /*0a70*/  LDS R4, [R20] ;  /* 0x0000000014047984 */ /* 0x000fe80000000800 */
[----:B------:R-:W-:Y:S04]  /*0a80*/  LDS R5, [R20+0x4] ;  /* 0x0000040014057984 */ /* 0x000fe80000000800 */
[----:B------:R-:W-:Y:S04]  /*0a90*/  LDS R6, [R20+0x8] ;  /* 0x0000080014067984 */ /* 0x000fe80000000800 */
[----:B------:R-:W3:Y:S01]  /*0aa0*/  LDS R7, [R20+0xc] ;  /* 0x00000c0014077984 */ /* 0x000ee20000000800 */
[----:B------:R-:W-:-:S02]  /*0ab0*/  ISETP.GE.AND P0, PT, R0, 0x40, PT ;  /* 0x000000400000780c */ /* 0x000fc40003f06270 */
[----:B-1----:R-:W-:Y:S02]  /*0ac0*/  LOP3.LUT R15, R3, R2, RZ, 0xfc, !PT ;  /* 0x00000002030f7212 */ /* 0x002fe400078efcff */
[----:B------:R-:W-:Y:S02]  /*0ad0*/  LOP3.LUT R13, R3, 0x10, R2, 0xfe, !PT ;  /* 0x00000010030d7812 */ /* 0x000fe400078efe02 */
[----:B--2---:R-:W-:Y:S02]  /*0ae0*/  LOP3.LUT R8, R9, 0x200, RZ, 0xfc, !PT ;  /* 0x0000020009087812 */ /* 0x004fe400078efcff */
[----:B------:R-:W-:Y:S02]  /*0af0*/  ISETP.LT.AND P1, PT, R15, 0x340, !P0 ;  /* 0x000003400f00780c */ /* 0x000fe40004721270 */
[----:B------:R-:W-:Y:S01]  /*0b00*/  ISETP.LT.AND P0, PT, R13, 0x340, !P0 ;  /* 0x000003400d00780c */ /* 0x000fe20004701270 */
[----:B------:R-:W-:Y:S01]  /*0b10*/  IMAD R3, R15, 0x40, R0 ;  /* 0x000000400f037824 */ /* 0x000fe200078e0200 */
[----:B------:R-:W-:-:S03]  /*0b20*/  SHF.R.U32.HI R8, RZ, 0x3, R8 ;  /* 0x00000003ff087819 */ /* 0x000fc60000011608 */
[----:B0-----:R-:W-:Y:S01]  /*0b30*/  IMAD.WIDE R2, R3, 0x4, R10 ;  /* 0x0000000403027825 */ /* 0x001fe200078e020a */
[----:B------:R-:W-:-:S04]  /*0b40*/  LOP3.LUT R8, R8, 0x7c, RZ, 0xc0, !PT ;  /* 0x0000007c08087812 */ /* 0x000fc800078ec0ff */
[----:B------:R-:W-:-:S05]  /*0b50*/  IADD3 R8, R8, UR4, RZ ;  /* 0x0000000408087c10 */ /* 0x000fca000fffe0ff */
[----:B------:R-:W-:Y:S01]  /*0b60*/  IMAD R8, R9, 0x4, R8 ;  /* 0x0000000409087824 */ /* 0x000fe200078e0208 */
[----:B---3--:R0:W-:Y:S02]  /*0b70*/  @P1 STG.E.128 desc[UR6][R2.64], R4 ;  /* 0x0000000402001986 */ /* 0x0081e4000c101d06 */
[----:B0-----:R-:W-:Y:S05]  /*0b80*/  @!P0 EXIT ;  /* 0x000000000000894d */ /* 0x001fea0003800000 */
[----:B0-----:R-:W-:Y:S01]  /*0b90*/  LDS R4, [R8+0x800] ;  /* 0x0008000008047984 */ /* 0x001fe20000000800 */
[----:B------:R-:W-:-:S03]  /*0ba0*/  IMAD R13, R13, 0x40, R0 ;  /* 0x000000400d0d7824 */ /* 0x000fc600078e0200 */
[----:B------:R-:W-:Y:S01]  /*0bb0*/  LDS R5, [R8+0x804] ;  /* 0x0008040008057984 */ /* 0x000fe20000000800 */
[----:B------:R-:W-:-:S03]  /*0bc0*/  IMAD.WIDE R10, R13, 0x4, R10 ;  /* 0x000000040d0a7825 */ /* 0x000fc600078e020a */
[----:B------:R-:W-:Y:S04]  /*0bd0*/  LDS R6, [R8+0x808] ;  /* 0x0008080008067984 */ /* 0x000fe80000000800 */
[----:B------:R-:W0:Y:S04]  /*0be0*/  LDS R7, [R8+0x80c] ;  /* 0x00080c0008077984 */ /* 0x000e280000000800 */
[----:B0-----:R-:W-:Y:S01]  /*0bf0*/  STG.E.128 desc[UR6][R10.64], R4 ;  /* 0x000000040a007986 */ /* 0x001fe2000c101d06 */
[----:B------:R-:W-:Y:S05]  /*0c00*/  EXIT ;  /* 0x000000000000794d */ /* 0x000fea0003800000 */
.L_x_0:
[----:B------:R-:W-:-:S00]  /*0c10*/  BRA `(.L_x_0) ;  /* 0xfffffffc00fc7947 */ /* 0x000fc0000383ffff */
[----:B------:R-:W-:-:S00]  /*0c20*/  NOP ;  /* 0x0000000000007918 */ /* 0x000fc00000000000 */
        /* <DEDUP_REMOVED lines=13> */
.L_x_1:


//--------------------- .nv.global.init           --------------------------
	.section	.nv.global.init,"aw",@progbits
.nv.global.init:
	.type		_$_str,@object
	.size		_$_str,(_$_str_$_2 - _$_str)
_$_str:
        /*0000*/ 	.byte	0x5f, 0x5f, 0x43, 0x55, 0x44, 0x41, 0x5f, 0x46, 0x54, 0x5a, 0x00
	.type		_$_str_$_2,@object
	.size		_$_str_$_2,(.L_1 - _$_str_$_2)
_$_str_$_2:
        /*000b*/ 	.byte	0x5f, 0x5f, 0x43, 0x55, 0x44, 0x41, 0x5f, 0x50, 0x52, 0x45, 0x43, 0x5f, 0x53, 0x51, 0x52, 0x54
        /*001b*/ 	.byte	0x00
.L_1:


//--------------------- .nv.shared.triton_poi_fused__native_batch_norm_legit_no_training_relu_30 --------------------------
	.section	.nv.shared.triton_poi_fused__native_batch_norm_legit_no_training_relu_30,"aw",@nobits
	.sectionflags	@""
	.align	16
	.zero		1024


//--------------------- .nv.constant0.triton_poi_fused__native_batch_norm_legit_no_training_relu_30 --------------------------
	.section	.nv.constant0.triton_poi_fused__native_batch_norm_legit_no_training_relu_30,"a",@progbits
	.sectionflags	@""
	.align	4
.nv.constant0.triton_poi_fused__native_batch_norm_legit_no_training_relu_30:
	.zero		584
